	.headerflags	@"EF_CUDA_TEXMODE_UNIFIED EF_CUDA_64BIT_ADDRESS EF_CUDA_ACCELERATORS EF_CUDA_SM90 EF_CUDA_VIRTUAL_SM(EF_CUDA_SM90)"
	.elftype	@"ET_EXEC"


//--------------------- .nv.info                  --------------------------
	.section	.nv.info,"",@"SHT_CUDA_INFO"
	.align	4


	//----- nvinfo : EIATTR_REGCOUNT
	.align		4
        /*0000*/ 	.byte	0x04, 0x2f
        /*0002*/ 	.short	(.L_1 - .L_0)
	.align		4
.L_0:
        /*0004*/ 	.word	index@(triton_poi_fused_cat_18)
        /*0008*/ 	.word	0x00000010


	//----- nvinfo : EIATTR_MIN_STACK_SIZE
	.align		4
.L_1:
        /*000c*/ 	.byte	0x04, 0x12
        /*000e*/ 	.short	(.L_3 - .L_2)
	.align		4
.L_2:
        /*0010*/ 	.word	index@(triton_poi_fused_cat_18)
        /*0014*/ 	.word	0x00000000


	//----- nvinfo : EIATTR_FRAME_SIZE
	.align		4
.L_3:
        /*0018*/ 	.byte	0x04, 0x11
        /*001a*/ 	.short	(.L_5 - .L_4)
	.align		4
.L_4:
        /*001c*/ 	.word	index@(triton_poi_fused_cat_18)
        /*0020*/ 	.word	0x00000000


	//----- nvinfo : EIATTR_MIN_STACK_SIZE
	.align		4
.L_5:
        /*0024*/ 	.byte	0x04, 0x12
        /*0026*/ 	.short	(.L_7 - .L_6)
	.align		4
.L_6:
        /*0028*/ 	.word	index@(triton_poi_fused_cat_18)
        /*002c*/ 	.word	0x00000000
.L_7:


//--------------------- .nv.info.triton_poi_fused_cat_18 --------------------------
	.section	.nv.info.triton_poi_fused_cat_18,"",@"SHT_CUDA_INFO"
	.sectionflags	@""
	.align	4


	//----- nvinfo : EIATTR_CUDA_API_VERSION
	.align		4
        /*0000*/ 	.byte	0x04, 0x37
        /*0002*/ 	.short	(.L_9 - .L_8)
.L_8:
        /*0004*/ 	.word	0x0000007c


	//----- nvinfo : EIATTR_KPARAM_INFO
	.align		4
.L_9:
        /*0008*/ 	.byte	0x04, 0x17
        /*000a*/ 	.short	(.L_11 - .L_10)
.L_10:
        /*000c*/ 	.word	0x00000000
        /*0010*/ 	.short	0x0002
        /*0012*/ 	.short	0x0010
        /*0014*/ 	.byte	0x00, 0xf0, 0x11, 0x00


	//----- nvinfo : EIATTR_KPARAM_INFO
	.align		4
.L_11:
        /*0018*/ 	.byte	0x04, 0x17
        /*001a*/ 	.short	(.L_13 - .L_12)
.L_12:
        /*001c*/ 	.word	0x00000000
        /*0020*/ 	.short	0x0001
        /*0022*/ 	.short	0x0008
        /*0024*/ 	.byte	0x00, 0xf4, 0x21, 0x00


	//----- nvinfo : EIATTR_KPARAM_INFO
	.align		4
.L_13:
        /*0028*/ 	.byte	0x04, 0x17
        /*002a*/ 	.short	(.L_15 - .L_14)
.L_14:
        /*002c*/ 	.word	0x00000000
        /*0030*/ 	.short	0x0000
        /*0032*/ 	.short	0x0000
        /*0034*/ 	.byte	0x00, 0xf4, 0x21, 0x00


	//----- nvinfo : EIATTR_SPARSE_MMA_MASK
	.align		4
.L_15:
        /*0038*/ 	.byte	0x03, 0x50
        /*003a*/ 	.short	0x0000


	//----- nvinfo : EIATTR_MAXREG_COUNT
	.align		4
        /*003c*/ 	.byte	0x03, 0x1b
        /*003e*/ 	.short	0x00ff


	//----- nvinfo : EIATTR_EXIT_INSTR_OFFSETS
	.align		4
        /*0040*/ 	.byte	0x04, 0x1c
        /*0042*/ 	.short	(.L_17 - .L_16)


	//   ....[0]....
.L_16:
        /*0044*/ 	.word	0x000002a0


	//   ....[1]....
        /*0048*/ 	.word	0x000002f0


	//----- nvinfo : EIATTR_REQNTID
	.align		4
.L_17:
        /*004c*/ 	.byte	0x04, 0x10
        /*004e*/ 	.short	(.L_19 - .L_18)
.L_18:
        /*0050*/ 	.word	0x00000080
        /*0054*/ 	.word	0x00000001
        /*0058*/ 	.word	0x00000001


	//----- nvinfo : EIATTR_CBANK_PARAM_SIZE
	.align		4
.L_19:
        /*005c*/ 	.byte	0x03, 0x19
        /*005e*/ 	.short	0x0014


	//----- nvinfo : EIATTR_PARAM_CBANK
	.align		4
        /*0060*/ 	.byte	0x04, 0x0a
        /*0062*/ 	.short	(.L_21 - .L_20)
	.align		4
.L_20:
        /*0064*/ 	.word	index@(.nv.constant0.triton_poi_fused_cat_18)
        /*0068*/ 	.short	0x0210
        /*006a*/ 	.short	0x0014


	//----- nvinfo : EIATTR_SW_WAR
	.align		4
.L_21:
        /*006c*/ 	.byte	0x04, 0x36
        /*006e*/ 	.short	(.L_23 - .L_22)
.L_22:
        /*0070*/ 	.word	0x00000008
.L_23:


//--------------------- .nv.callgraph             --------------------------
	.section	.nv.callgraph,"",@"SHT_CUDA_CALLGRAPH"
	.align	4
	.sectionentsize	8
	.align		4
        /*0000*/ 	.word	0x00000000
	.align		4
        /*0004*/ 	.word	0xffffffff
	.align		4
        /*0008*/ 	.word	0x00000000
	.align		4
        /*000c*/ 	.word	0xfffffffe
	.align		4
        /*0010*/ 	.word	0x00000000
	.align		4
        /*0014*/ 	.word	0xfffffffd
	.align		4
        /*0018*/ 	.word	0x00000000
	.align		4
        /*001c*/ 	.word	0xfffffffc


//--------------------- .text.triton_poi_fused_cat_18 --------------------------
	.section	.text.triton_poi_fused_cat_18,"ax",@progbits
	.sectionflags	@"SHF_BARRIERS=1"
	.align	128
        .global         triton_poi_fused_cat_18
        .type           triton_poi_fused_cat_18,@function
        .size           triton_poi_fused_cat_18,(.L_x_1 - triton_poi_fused_cat_18)
        .other          triton_poi_fused_cat_18,@"STO_CUDA_ENTRY STV_DEFAULT"
triton_poi_fused_cat_18:
.text.triton_poi_fused_cat_18:
[----:B------:R-:W0:Y:S02]  /*0000*/  LDC R1, c[0x0][0x28] ;  /* 0x00000a00ff017b82 */ /* 0x000e240000000800 */
[----:B------:R-:W1:Y:S01]  /*0010*/  S2R R8, SR_TID.X ;  /* 0x0000000000087919 */ /* 0x000e620000002100 */
[----:B------:R-:W-:Y:S01]  /*0020*/  ULDC.64 UR6, c[0x0][0x208] ;  /* 0x0000820000067ab9 */ /* 0x000fe20000000a00 */
[----:B------:R-:W2:Y:S01]  /*0030*/  S2R R13, SR_CTAID.X ;  /* 0x00000000000d7919 */ /* 0x000ea20000002500 */
[----:B-1----:R-:W-:-:S05]  /*0040*/  IMAD.SHL.U32 R0, R8, 0x2, RZ ;  /* 0x0000000208007824 */ /* 0x002fca00078e00ff */
[----:B------:R-:W-:-:S04]  /*0050*/  LOP3.LUT R0, R0, 0xfe, RZ, 0xc0, !PT ;  /* 0x000000fe00007812 */ /* 0x000fc800078ec0ff */
[----:B--2---:R-:W-:-:S04]  /*0060*/  PRMT R4, R0, 0x6540, R13 ;  /* 0x0000654000047816 */ /* 0x004fc8000000000d */
[----:B------:R-:W-:-:S04]  /*0070*/  SHF.R.S32.HI R3, RZ, 0x1f, R4 ;  /* 0x0000001fff037819 */ /* 0x000fc80000011404 */
[----:B------:R-:W-:Y:S02]  /*0080*/  LEA.HI R5, R3, R4, RZ, 0x2 ;  /* 0x0000000403057211 */ /* 0x000fe400078f10ff */
[----:B------:R-:W1:Y:S02]  /*0090*/  LDC.64 R2, c[0x0][0x210] ;  /* 0x00008400ff027b82 */ /* 0x000e640000000a00 */
[----:B------:R-:W-:Y:S02]  /*00a0*/  SHF.R.S32.HI R6, RZ, 0x2, R5 ;  /* 0x00000002ff067819 */ /* 0x000fe40000011405 */
[----:B------:R-:W-:Y:S02]  /*00b0*/  LOP3.LUT R5, R5, 0xfffffffc, RZ, 0xc0, !PT ;  /* 0xfffffffc05057812 */ /* 0x000fe400078ec0ff */
[----:B------:R-:W-:-:S03]  /*00c0*/  LEA.HI R7, R6, R6, RZ, 0x2 ;  /* 0x0000000606077211 */ /* 0x000fc600078f10ff */
[----:B------:R-:W-:Y:S01]  /*00d0*/  IMAD.IADD R5, R4, 0x1, -R5 ;  /* 0x0000000104057824 */ /* 0x000fe200078e0a05 */
[----:B------:R-:W-:-:S04]  /*00e0*/  LOP3.LUT R7, R7, 0xfffffffc, RZ, 0xc0, !PT ;  /* 0xfffffffc07077812 */ /* 0x000fc800078ec0ff */
[----:B------:R-:W-:-:S04]  /*00f0*/  IADD3 R7, R6, 0x2, -R7 ;  /* 0x0000000206077810 */ /* 0x000fc80007ffe807 */
[----:B------:R-:W-:-:S04]  /*0100*/  ISETP.GE.U32.AND P0, PT, R7, 0x4, PT ;  /* 0x000000040700780c */ /* 0x000fc80003f06070 */
[----:B------:R-:W-:Y:S01]  /*0110*/  ISETP.GT.AND P0, PT, R5, -0x1, !P0 ;  /* 0xffffffff0500780c */ /* 0x000fe20004704270 */
[----:B------:R-:W-:-:S03]  /*0120*/  VIADD R5, R4, 0x8 ;  /* 0x0000000804057836 */ /* 0x000fc60000000000 */
[----:B------:R-:W-:Y:S01]  /*0130*/  ISETP.LT.AND P0, PT, R4, 0x100, P0 ;  /* 0x000001000400780c */ /* 0x000fe20000701270 */
[----:B-1----:R-:W-:Y:S01]  /*0140*/  IMAD.WIDE R2, R5, 0x4, R2 ;  /* 0x0000000405027825 */ /* 0x002fe200078e0202 */
[----:B------:R-:W-:-:S11]  /*0150*/  CS2R R4, SRZ ;  /* 0x0000000000047805 */ /* 0x000fd6000001ff00 */
[----:B------:R1:W2:Y:S01]  /*0160*/  @P0 LDG.E.64 R4, desc[UR6][R2.64] ;  /* 0x0000000602040981 */ /* 0x0002a2000c1e1b00 */
[----:B------:R-:W3:Y:S01]  /*0170*/  S2UR UR5, SR_CgaCtaId ;  /* 0x00000000000579c3 */ /* 0x000ee20000008800 */
[----:B------:R-:W-:Y:S01]  /*0180*/  UMOV UR4, 0x400 ;  /* 0x0000040000047882 */ /* 0x000fe20000000000 */
[----:B------:R-:W-:Y:S01]  /*0190*/  LOP3.LUT R6, R8, 0x7f, RZ, 0xc0, !PT ;  /* 0x0000007f08067812 */ /* 0x000fe200078ec0ff */
[----:B---3--:R-:W-:-:S06]  /*01a0*/  UPRMT UR4, UR5, 0x654, UR4 ;  /* 0x0000065405047896 */ /* 0x008fcc0008000004 */
[----:B------:R-:W-:Y:S02]  /*01b0*/  LEA R7, R0, UR4, 0x2 ;  /* 0x0000000400077c11 */ /* 0x000fe4000f8e10ff */
[C---:B------:R-:W-:Y:S02]  /*01c0*/  LEA R10, R6.reuse, UR4, 0x2 ;  /* 0x00000004060a7c11 */ /* 0x040fe4000f8e10ff */
[----:B------:R-:W-:-:S04]  /*01d0*/  PRMT R6, R6, 0x6540, R13 ;  /* 0x0000654006067816 */ /* 0x000fc8000000000d */
[C---:B------:R-:W-:Y:S01]  /*01e0*/  LOP3.LUT R0, R6.reuse, 0x80, RZ, 0xfc, !PT ;  /* 0x0000008006007812 */ /* 0x040fe200078efcff */
[C---:B-1----:R-:W-:Y:S01]  /*01f0*/  IMAD R3, R6.reuse, 0x19, RZ ;  /* 0x0000001906037824 */ /* 0x042fe200078e02ff */
[----:B------:R-:W-:Y:S02]  /*0200*/  ISETP.GE.AND P1, PT, R6, 0x100, PT ;  /* 0x000001000600780c */ /* 0x000fe40003f26270 */
[----:B--2---:R-:W-:Y:S02]  /*0210*/  SEL R8, R4, 0xc61c4000, P0 ;  /* 0xc61c400004087807 */ /* 0x004fe40000000000 */
[----:B------:R-:W-:Y:S02]  /*0220*/  SEL R9, R5, 0xc61c4000, P0 ;  /* 0xc61c400005097807 */ /* 0x000fe40000000000 */
[----:B------:R-:W1:Y:S01]  /*0230*/  LDC.64 R4, c[0x0][0x218] ;  /* 0x00008600ff047b82 */ /* 0x000e620000000a00 */
[----:B------:R-:W-:Y:S02]  /*0240*/  ISETP.GE.AND P0, PT, R0, 0x100, PT ;  /* 0x000001000000780c */ /* 0x000fe40003f06270 */
[----:B------:R-:W-:Y:S05]  /*0250*/  STS.64 [R7], R8 ;  /* 0x0000000807007388 */ /* 0x000fea0000000a00 */
[----:B------:R-:W-:Y:S01]  /*0260*/  BAR.SYNC.DEFER_BLOCKING 0x0 ;  /* 0x0000000000007b1d */ /* 0x000fe20000010000 */
[----:B-1----:R-:W-:-:S05]  /*0270*/  IMAD.WIDE R2, R3, 0x4, R4 ;  /* 0x0000000403027825 */ /* 0x002fca00078e0204 */
[----:B------:R-:W1:Y:S04]  /*0280*/  LDS R11, [R10] ;  /* 0x000000000a0b7984 */ /* 0x000e680000000800 */
[----:B-1----:R1:W-:Y:S01]  /*0290*/  @!P1 STG.E desc[UR6][R2.64], R11 ;  /* 0x0000000b02009986 */ /* 0x0023e2000c101906 */
[----:B------:R-:W-:Y:S05]  /*02a0*/  @P0 EXIT ;  /* 0x000000000000094d */ /* 0x000fea0003800000 */
[----:B------:R-:W0:Y:S01]  /*02b0*/  LDS R7, [R10+0x200] ;  /* 0x000200000a077984 */ /* 0x000e220000000800 */
[----:B-1----:R-:W-:-:S04]  /*02c0*/  IMAD R3, R0, 0x19, RZ ;  /* 0x0000001900037824 */ /* 0x002fc800078e02ff */
[----:B------:R-:W-:-:S05]  /*02d0*/  IMAD.WIDE R2, R3, 0x4, R4 ;  /* 0x0000000403027825 */ /* 0x000fca00078e0204 */
[----:B0-----:R-:W-:Y:S01]  /*02e0*/  STG.E desc[UR6][R2.64], R7 ;  /* 0x0000000702007986 */ /* 0x001fe2000c101906 */
[----:B------:R-:W-:Y:S05]  /*02f0*/  EXIT ;  /* 0x000000000000794d */ /* 0x000fea0003800000 */
.L_x_0:
[----:B------:R-:W-:-:S00]  /*0300*/  BRA `(.L_x_0) ;  /* 0xfffffffc00fc7947 */ /* 0x000fc0000383ffff */
[----:B------:R-:W-:-:S00]  /*0310*/  NOP ;  /* 0x0000000000007918 */ /* 0x000fc00000000000 */
        /* <DEDUP_REMOVED lines=14> */
.L_x_1:


//--------------------- .nv.shared.triton_poi_fused_cat_18 --------------------------
	.section	.nv.shared.triton_poi_fused_cat_18,"aw",@nobits
	.sectionflags	@""
	.align	16
	.zero		1024


//--------------------- .nv.constant0.triton_poi_fused_cat_18 --------------------------
	.section	.nv.constant0.triton_poi_fused_cat_18,"a",@progbits
	.sectionflags	@""
	.align	4
.nv.constant0.triton_poi_fused_cat_18:
	.zero		548
